	.headerflags	@"EF_CUDA_TEXMODE_UNIFIED EF_CUDA_64BIT_ADDRESS EF_CUDA_ACCELERATORS EF_CUDA_SM90 EF_CUDA_VIRTUAL_SM(EF_CUDA_SM90)"
	.elftype	@"ET_EXEC"


//--------------------- .nv.info                  --------------------------
	.section	.nv.info,"",@"SHT_CUDA_INFO"
	.align	4


	//----- nvinfo : EIATTR_REGCOUNT
	.align		4
        /*0000*/ 	.byte	0x04, 0x2f
        /*0002*/ 	.short	(.L_3 - .L_2)
	.align		4
.L_2:
        /*0004*/ 	.word	index@(triton_poi_fused__native_batch_norm_legit_no_training_relu_70)
        /*0008*/ 	.word	0x00000016


	//----- nvinfo : EIATTR_MIN_STACK_SIZE
	.align		4
.L_3:
        /*000c*/ 	.byte	0x04, 0x12
        /*000e*/ 	.short	(.L_5 - .L_4)
	.align		4
.L_4:
        /*0010*/ 	.word	index@(triton_poi_fused__native_batch_norm_legit_no_training_relu_70)
        /*0014*/ 	.word	0x00000000


	//----- nvinfo : EIATTR_FRAME_SIZE
	.align		4
.L_5:
        /*0018*/ 	.byte	0x04, 0x11
        /*001a*/ 	.short	(.L_7 - .L_6)
	.align		4
.L_6:
        /*001c*/ 	.word	index@(triton_poi_fused__native_batch_norm_legit_no_training_relu_70)
        /*0020*/ 	.word	0x00000000


	//----- nvinfo : EIATTR_MIN_STACK_SIZE
	.align		4
.L_7:
        /*0024*/ 	.byte	0x04, 0x12
        /*0026*/ 	.short	(.L_9 - .L_8)
	.align		4
.L_8:
        /*0028*/ 	.word	index@(triton_poi_fused__native_batch_norm_legit_no_training_relu_70)
        /*002c*/ 	.word	0x00000000
.L_9:


//--------------------- .nv.info.triton_poi_fused__native_batch_norm_legit_no_training_relu_70 --------------------------
	.section	.nv.info.triton_poi_fused__native_batch_norm_legit_no_training_relu_70,"",@"SHT_CUDA_INFO"
	.sectionflags	@""
	.align	4


	//----- nvinfo : EIATTR_CUDA_API_VERSION
	.align		4
        /*0000*/ 	.byte	0x04, 0x37
        /*0002*/ 	.short	(.L_11 - .L_10)
.L_10:
        /*0004*/ 	.word	0x0000007c


	//----- nvinfo : EIATTR_KPARAM_INFO
	.align		4
.L_11:
        /*0008*/ 	.byte	0x04, 0x17
        /*000a*/ 	.short	(.L_13 - .L_12)
.L_12:
        /*000c*/ 	.word	0x00000000
        /*0010*/ 	.short	0x0006
        /*0012*/ 	.short	0x0030
        /*0014*/ 	.byte	0x00, 0xf0, 0x11, 0x00


	//----- nvinfo : EIATTR_KPARAM_INFO
	.align		4
.L_13:
        /*0018*/ 	.byte	0x04, 0x17
        /*001a*/ 	.short	(.L_15 - .L_14)
.L_14:
        /*001c*/ 	.word	0x00000000
        /*0020*/ 	.short	0x0005
        /*0022*/ 	.short	0x0028
        /*0024*/ 	.byte	0x00, 0xf4, 0x21, 0x00


	//----- nvinfo : EIATTR_KPARAM_INFO
	.align		4
.L_15:
        /*0028*/ 	.byte	0x04, 0x17
        /*002a*/ 	.short	(.L_17 - .L_16)
.L_16:
        /*002c*/ 	.word	0x00000000
        /*0030*/ 	.short	0x0004
        /*0032*/ 	.short	0x0020
        /*0034*/ 	.byte	0x00, 0xf4, 0x21, 0x00


	//----- nvinfo : EIATTR_KPARAM_INFO
	.align		4
.L_17:
        /*0038*/ 	.byte	0x04, 0x17
        /*003a*/ 	.short	(.L_19 - .L_18)
.L_18:
        /*003c*/ 	.word	0x00000000
        /*0040*/ 	.short	0x0003
        /*0042*/ 	.short	0x0018
        /*0044*/ 	.byte	0x00, 0xf4, 0x21, 0x00


	//----- nvinfo : EIATTR_KPARAM_INFO
	.align		4
.L_19:
        /*0048*/ 	.byte	0x04, 0x17
        /*004a*/ 	.short	(.L_21 - .L_20)
.L_20:
        /*004c*/ 	.word	0x00000000
        /*0050*/ 	.short	0x0002
        /*0052*/ 	.short	0x0010
        /*0054*/ 	.byte	0x00, 0xf4, 0x21, 0x00


	//----- nvinfo : EIATTR_KPARAM_INFO
	.align		4
.L_21:
        /*0058*/ 	.byte	0x04, 0x17
        /*005a*/ 	.short	(.L_23 - .L_22)
.L_22:
        /*005c*/ 	.word	0x00000000
        /*0060*/ 	.short	0x0001
        /*0062*/ 	.short	0x0008
        /*0064*/ 	.byte	0x00, 0xf4, 0x21, 0x00


	//----- nvinfo : EIATTR_KPARAM_INFO
	.align		4
.L_23:
        /*0068*/ 	.byte	0x04, 0x17
        /*006a*/ 	.short	(.L_25 - .L_24)
.L_24:
        /*006c*/ 	.word	0x00000000
        /*0070*/ 	.short	0x0000
        /*0072*/ 	.short	0x0000
        /*0074*/ 	.byte	0x00, 0xf4, 0x21, 0x00


	//----- nvinfo : EIATTR_SPARSE_MMA_MASK
	.align		4
.L_25:
        /*0078*/ 	.byte	0x03, 0x50
        /*007a*/ 	.short	0x0000


	//----- nvinfo : EIATTR_MAXREG_COUNT
	.align		4
        /*007c*/ 	.byte	0x03, 0x1b
        /*007e*/ 	.short	0x00ff


	//----- nvinfo : EIATTR_EXIT_INSTR_OFFSETS
	.align		4
        /*0080*/ 	.byte	0x04, 0x1c
        /*0082*/ 	.short	(.L_27 - .L_26)


	//   ....[0]....
.L_26:
        /*0084*/ 	.word	0x000004a0


	//   ....[1]....
        /*0088*/ 	.word	0x000004c0


	//----- nvinfo : EIATTR_REQNTID
	.align		4
.L_27:
        /*008c*/ 	.byte	0x04, 0x10
        /*008e*/ 	.short	(.L_29 - .L_28)
.L_28:
        /*0090*/ 	.word	0x00000100
        /*0094*/ 	.word	0x00000001
        /*0098*/ 	.word	0x00000001


	//----- nvinfo : EIATTR_CBANK_PARAM_SIZE
	.align		4
.L_29:
        /*009c*/ 	.byte	0x03, 0x19
        /*009e*/ 	.short	0x0034


	//----- nvinfo : EIATTR_PARAM_CBANK
	.align		4
        /*00a0*/ 	.byte	0x04, 0x0a
        /*00a2*/ 	.short	(.L_31 - .L_30)
	.align		4
.L_30:
        /*00a4*/ 	.word	index@(.nv.constant0.triton_poi_fused__native_batch_norm_legit_no_training_relu_70)
        /*00a8*/ 	.short	0x0210
        /*00aa*/ 	.short	0x0034


	//----- nvinfo : EIATTR_SW_WAR
	.align		4
.L_31:
        /*00ac*/ 	.byte	0x04, 0x36
        /*00ae*/ 	.short	(.L_33 - .L_32)
.L_32:
        /*00b0*/ 	.word	0x00000008
.L_33:


//--------------------- .nv.callgraph             --------------------------
	.section	.nv.callgraph,"",@"SHT_CUDA_CALLGRAPH"
	.align	4
	.sectionentsize	8
	.align		4
        /*0000*/ 	.word	0x00000000
	.align		4
        /*0004*/ 	.word	0xffffffff
	.align		4
        /*0008*/ 	.word	0x00000000
	.align		4
        /*000c*/ 	.word	0xfffffffe
	.align		4
        /*0010*/ 	.word	0x00000000
	.align		4
        /*0014*/ 	.word	0xfffffffd
	.align		4
        /*0018*/ 	.word	0x00000000
	.align		4
        /*001c*/ 	.word	0xfffffffc


//--------------------- .nv.constant4             --------------------------
	.section	.nv.constant4,"a",@progbits
	.align	8
	.align		8
.nv.constant4:
        /*0000*/ 	.dword	_$_str
	.align		8
        /*0008*/ 	.dword	_$_str_$_2


//--------------------- .text.triton_poi_fused__native_batch_norm_legit_no_training_relu_70 --------------------------
	.section	.text.triton_poi_fused__native_batch_norm_legit_no_training_relu_70,"ax",@progbits
	.align	128
        .global         triton_poi_fused__native_batch_norm_legit_no_training_relu_70
        .type           triton_poi_fused__native_batch_norm_legit_no_training_relu_70,@function
        .size           triton_poi_fused__native_batch_norm_legit_no_training_relu_70,(.L_x_1 - triton_poi_fused__native_batch_norm_legit_no_training_relu_70)
        .other          triton_poi_fused__native_batch_norm_legit_no_training_relu_70,@"STO_CUDA_ENTRY STV_DEFAULT"
triton_poi_fused__native_batch_norm_legit_no_training_relu_70:
.text.triton_poi_fused__native_batch_norm_legit_no_training_relu_70:
[----:B------:R-:W0:Y:S01]  /*0000*/  LDC R1, c[0x0][0x28] ;  /* 0x00000a00ff017b82 */ /* 0x000e220000000800 */
[----:B------:R-:W1:Y:S01]  /*0010*/  S2R R0, SR_TID.X ;  /* 0x0000000000007919 */ /* 0x000e620000002100 */
[----:B------:R-:W-:-:S06]  /*0020*/  HFMA2.MMA R2, -RZ, RZ, 0, 0 ;  /* 0x00000000ff027435 */ /* 0x000fcc00000001ff */
[----:B------:R-:W2:Y:S01]  /*0030*/  LDC.64 R8, c[0x0][0x220] ;  /* 0x00008800ff087b82 */ /* 0x000ea20000000a00 */
[----:B------:R-:W-:Y:S01]  /*0040*/  ULDC.64 UR4, c[0x0][0x208] ;  /* 0x0000820000047ab9 */ /* 0x000fe20000000a00 */
[----:B------:R-:W3:Y:S06]  /*0050*/  S2R R5, SR_CTAID.X ;  /* 0x0000000000057919 */ /* 0x000eec0000002500 */
[----:B------:R-:W4:Y:S08]  /*0060*/  LDC.64 R14, c[0x0][0x218] ;  /* 0x00008600ff0e7b82 */ /* 0x000f300000000a00 */
[----:B------:R-:W5:Y:S08]  /*0070*/  LDC.64 R12, c[0x0][0x210] ;  /* 0x00008400ff0c7b82 */ /* 0x000f700000000a00 */
[----:B------:R-:W4:Y:S01]  /*0080*/  LDC.64 R16, c[0x0][0x228] ;  /* 0x00008a00ff107b82 */ /* 0x000f220000000a00 */
[----:B-1----:R-:W-:-:S07]  /*0090*/  SHF.L.U32 R0, R0, 0x1, RZ ;  /* 0x0000000100007819 */ /* 0x002fce00000006ff */
[----:B------:R-:W1:Y:S01]  /*00a0*/  LDC.64 R18, c[0x0][0x230] ;  /* 0x00008c00ff127b82 */ /* 0x000e620000000a00 */
[----:B---3--:R-:W-:Y:S02]  /*00b0*/  SHF.R.S32.HI R3, RZ, 0x16, R5 ;  /* 0x00000016ff037819 */ /* 0x008fe40000011405 */
[----:B------:R-:W-:Y:S02]  /*00c0*/  LOP3.LUT R0, R0, 0x1fe, RZ, 0xc0, !PT ;  /* 0x000001fe00007812 */ /* 0x000fe400078ec0ff */
[----:B------:R-:W-:Y:S02]  /*00d0*/  SGXT R3, R3, 0x1 ;  /* 0x000000010303781a */ /* 0x000fe40000000200 */
[----:B------:R-:W-:-:S04]  /*00e0*/  LEA R0, R5, R0, 0x9 ;  /* 0x0000000005007211 */ /* 0x000fc800078e48ff */
[----:B------:R-:W-:Y:S02]  /*00f0*/  LEA.HI R3, R3, R0, RZ, 0x8 ;  /* 0x0000000003037211 */ /* 0x000fe400078f40ff */
[----:B------:R-:W-:Y:S02]  /*0100*/  ISETP.GE.AND P0, PT, R0, 0x43800, PT ;  /* 0x000438000000780c */ /* 0x000fe40003f06270 */
[----:B------:R-:W-:-:S05]  /*0110*/  SHF.R.S32.HI R3, RZ, 0x8, R3 ;  /* 0x00000008ff037819 */ /* 0x000fca0000011403 */
[----:B------:R-:W-:-:S05]  /*0120*/  IMAD.HI R2, R3, -0xd4629b7, R2 ;  /* 0xf2b9d64903027827 */ /* 0x000fca00078e0202 */
[----:B------:R-:W-:-:S04]  /*0130*/  SHF.R.U32.HI R5, RZ, 0x1f, R2 ;  /* 0x0000001fff057819 */ /* 0x000fc80000011602 */
[----:B------:R-:W-:-:S05]  /*0140*/  LEA.HI.SX32 R5, R2, R5, 0x18 ;  /* 0x0000000502057211 */ /* 0x000fca00078fc2ff */
[----:B------:R-:W-:Y:S01]  /*0150*/  IMAD R11, R5, -0x10e, R3 ;  /* 0xfffffef2050b7824 */ /* 0x000fe200078e0203 */
[----:B------:R-:W-:-:S03]  /*0160*/  CS2R R4, SRZ ;  /* 0x0000000000047805 */ /* 0x000fc6000001ff00 */
[----:B--2---:R-:W-:-:S05]  /*0170*/  IMAD.WIDE R8, R11, 0x4, R8 ;  /* 0x000000040b087825 */ /* 0x004fca00078e0208 */
[----:B------:R-:W2:Y:S04]  /*0180*/  @!P0 LDG.E.EL R4, desc[UR4][R8.64] ;  /* 0x0000000408048981 */ /* 0x000ea8000c2e1900 */
[----:B------:R3:W2:Y:S01]  /*0190*/  @!P0 LDG.E.EL R5, desc[UR4][R8.64] ;  /* 0x0000000408058981 */ /* 0x0006a2000c2e1900 */
[----:B------:R-:W-:Y:S02]  /*01a0*/  CS2R R6, SRZ ;  /* 0x0000000000067805 */ /* 0x000fe4000001ff00 */
[----:B------:R-:W-:Y:S01]  /*01b0*/  CS2R R2, SRZ ;  /* 0x0000000000027805 */ /* 0x000fe2000001ff00 */
[----:B----4-:R-:W-:-:S04]  /*01c0*/  IMAD.WIDE R14, R11, 0x4, R14 ;  /* 0x000000040b0e7825 */ /* 0x010fc800078e020e */
[----:B-----5:R-:W-:Y:S01]  /*01d0*/  IMAD.WIDE R12, R0, 0x4, R12 ;  /* 0x00000004000c7825 */ /* 0x020fe200078e020c */
[----:B------:R-:W4:Y:S01]  /*01e0*/  @!P0 LDG.E.EL R7, desc[UR4][R14.64] ;  /* 0x000000040e078981 */ /* 0x000f22000c2e1900 */
[----:B---3--:R-:W-:Y:S02]  /*01f0*/  CS2R R8, SRZ ;  /* 0x0000000000087805 */ /* 0x008fe4000001ff00 */
[C---:B0-----:R-:W-:Y:S01]  /*0200*/  IMAD.WIDE R16, R11.reuse, 0x4, R16 ;  /* 0x000000040b107825 */ /* 0x041fe200078e0210 */
[----:B------:R0:W3:Y:S03]  /*0210*/  @!P0 LDG.E.EL R6, desc[UR4][R14.64] ;  /* 0x000000040e068981 */ /* 0x0000e6000c2e1900 */
[----:B-1----:R-:W-:Y:S01]  /*0220*/  IMAD.WIDE R18, R11, 0x4, R18 ;  /* 0x000000040b127825 */ /* 0x002fe200078e0212 */
[----:B------:R1:W4:Y:S01]  /*0230*/  @!P0 LDG.E.64 R2, desc[UR4][R12.64] ;  /* 0x000000040c028981 */ /* 0x000322000c1e1b00 */
[----:B------:R-:W-:-:S03]  /*0240*/  CS2R R10, SRZ ;  /* 0x00000000000a7805 */ /* 0x000fc6000001ff00 */
[----:B------:R-:W5:Y:S04]  /*0250*/  @!P0 LDG.E.EL R9, desc[UR4][R18.64] ;  /* 0x0000000412098981 */ /* 0x000f68000c2e1900 */
[----:B------:R-:W5:Y:S04]  /*0260*/  @!P0 LDG.E.EL R10, desc[UR4][R16.64] ;  /* 0x00000004100a8981 */ /* 0x000f68000c2e1900 */
[----:B------:R-:W3:Y:S04]  /*0270*/  @!P0 LDG.E.EL R11, desc[UR4][R16.64] ;  /* 0x00000004100b8981 */ /* 0x000ee8000c2e1900 */
[----:B------:R-:W3:Y:S01]  /*0280*/  @!P0 LDG.E.EL R8, desc[UR4][R18.64] ;  /* 0x0000000412088981 */ /* 0x000ee2000c2e1900 */
[----:B0-----:R-:W-:Y:S01]  /*0290*/  MOV R14, 0x3e800000 ;  /* 0x3e800000000e7802 */ /* 0x001fe20000000f00 */
[----:B--2---:R-:W-:Y:S01]  /*02a0*/  FADD R4, R4, 9.9999997473787516356e-06 ;  /* 0x3727c5ac04047421 */ /* 0x004fe20000000000 */
[----:B------:R-:W-:-:S03]  /*02b0*/  FADD R5, R5, 9.9999997473787516356e-06 ;  /* 0x3727c5ac05057421 */ /* 0x000fc60000000000 */
[----:B-1----:R-:W0:Y:S08]  /*02c0*/  MUFU.SQRT R12, R4 ;  /* 0x00000004000c7308 */ /* 0x002e300000002000 */
[----:B------:R1:W2:Y:S01]  /*02d0*/  MUFU.SQRT R13, R5 ;  /* 0x00000005000d7308 */ /* 0x0002a20000002000 */
[C---:B0-----:R-:W-:Y:S02]  /*02e0*/  FSETP.GT.AND P1, PT, R12.reuse, 8.50705917302346158658e+37, PT ;  /* 0x7e8000000c00780b */ /* 0x041fe40003f24000 */
[----:B------:R-:W-:Y:S01]  /*02f0*/  FSETP.GEU.AND P3, PT, R12, 1.175494350822287508e-38, PT ;  /* 0x008000000c00780b */ /* 0x000fe20003f6e000 */
[----:B-1----:R-:W0:Y:S01]  /*0300*/  LDC.64 R4, c[0x0][0x238] ;  /* 0x00008e00ff047b82 */ /* 0x002e220000000a00 */
[----:B--2---:R-:W-:-:S02]  /*0310*/  FSETP.GT.AND P2, PT, R13, 8.50705917302346158658e+37, PT ;  /* 0x7e8000000d00780b */ /* 0x004fc40003f44000 */
[----:B------:R-:W-:-:S07]  /*0320*/  FSETP.GEU.AND P4, PT, R13, 1.175494350822287508e-38, PT ;  /* 0x008000000d00780b */ /* 0x000fce0003f8e000 */
[----:B------:R-:W-:-:S04]  /*0330*/  @P1 FMUL R12, R12, 0.25 ;  /* 0x3e8000000c0c1820 */ /* 0x000fc80000400000 */
[----:B------:R-:W-:Y:S01]  /*0340*/  @!P3 FMUL R12, R12, 16777216 ;  /* 0x4b8000000c0cb820 */ /* 0x000fe20000400000 */
[----:B------:R-:W-:-:S04]  /*0350*/  @P2 FMUL R13, R13, 0.25 ;  /* 0x3e8000000d0d2820 */ /* 0x000fc80000400000 */
[----:B------:R-:W-:Y:S01]  /*0360*/  @!P4 FMUL R13, R13, 16777216 ;  /* 0x4b8000000d0dc820 */ /* 0x000fe20000400000 */
[----:B------:R-:W1:Y:S01]  /*0370*/  MUFU.RCP R12, R12 ;  /* 0x0000000c000c7308 */ /* 0x000e620000001000 */
[----:B------:R-:W-:-:S07]  /*0380*/  FSEL R15, R14, 1, P1 ;  /* 0x3f8000000e0f7808 */ /* 0x000fce0000800000 */
[----:B------:R-:W2:Y:S01]  /*0390*/  MUFU.RCP R13, R13 ;  /* 0x0000000d000d7308 */ /* 0x000ea20000001000 */
[----:B------:R-:W-:Y:S01]  /*03a0*/  FSEL R14, R14, 1, P2 ;  /* 0x3f8000000e0e7808 */ /* 0x000fe20001000000 */
[----:B------:R-:W-:-:S04]  /*03b0*/  @!P3 FMUL R15, R15, 16777216 ;  /* 0x4b8000000f0fb820 */ /* 0x000fc80000400000 */
[----:B------:R-:W-:Y:S01]  /*03c0*/  @!P4 FMUL R14, R14, 16777216 ;  /* 0x4b8000000e0ec820 */ /* 0x000fe20000400000 */
[----:B----4-:R-:W-:Y:S01]  /*03d0*/  FADD R2, -R7, R2 ;  /* 0x0000000207027221 */ /* 0x010fe20000000100 */
[----:B---3--:R-:W-:Y:S01]  /*03e0*/  FADD R3, -R6, R3 ;  /* 0x0000000306037221 */ /* 0x008fe20000000100 */
[----:B-1----:R-:W-:Y:S01]  /*03f0*/  FMUL R15, R12, R15 ;  /* 0x0000000f0c0f7220 */ /* 0x002fe20000400000 */
[----:B--2---:R-:W-:-:S03]  /*0400*/  FMUL R14, R13, R14 ;  /* 0x0000000e0d0e7220 */ /* 0x004fc60000400000 */
[----:B------:R-:W-:Y:S01]  /*0410*/  FMUL R2, R2, R15 ;  /* 0x0000000f02027220 */ /* 0x000fe20000400000 */
[----:B------:R-:W-:-:S03]  /*0420*/  FMUL R3, R3, R14 ;  /* 0x0000000e03037220 */ /* 0x000fc60000400000 */
[----:B-----5:R-:W-:Y:S01]  /*0430*/  FFMA R2, R2, R10, R9 ;  /* 0x0000000a02027223 */ /* 0x020fe20000000009 */
[----:B------:R-:W-:-:S04]  /*0440*/  FFMA R3, R3, R11, R8 ;  /* 0x0000000b03037223 */ /* 0x000fc80000000008 */
[----:B------:R-:W-:Y:S02]  /*0450*/  FSETP.GEU.AND P1, PT, R2, RZ, PT ;  /* 0x000000ff0200720b */ /* 0x000fe40003f2e000 */
[C---:B------:R-:W-:Y:S01]  /*0460*/  FSETP.GEU.AND P2, PT, R3.reuse, RZ, PT ;  /* 0x000000ff0300720b */ /* 0x040fe20003f4e000 */
[----:B0-----:R-:W-:Y:S01]  /*0470*/  IMAD.WIDE R4, R0, 0x4, R4 ;  /* 0x0000000400047825 */ /* 0x001fe200078e0204 */
[----:B------:R-:W-:Y:S02]  /*0480*/  FSEL R2, R2, RZ, P1 ;  /* 0x000000ff02027208 */ /* 0x000fe40000800000 */
[----:B------:R-:W-:Y:S01]  /*0490*/  FSEL R3, R3, RZ, P2 ;  /* 0x000000ff03037208 */ /* 0x000fe20001000000 */
[----:B------:R-:W-:Y:S08]  /*04a0*/  @P0 EXIT ;  /* 0x000000000000094d */ /* 0x000ff00003800000 */
[----:B------:R-:W-:Y:S01]  /*04b0*/  STG.E.64 desc[UR4][R4.64], R2 ;  /* 0x0000000204007986 */ /* 0x000fe2000c101b04 */
[----:B------:R-:W-:Y:S05]  /*04c0*/  EXIT ;  /* 0x000000000000794d */ /* 0x000fea0003800000 */
.L_x_0:
[----:B------:R-:W-:-:S00]  /*04d0*/  BRA `(.L_x_0) ;  /* 0xfffffffc00fc7947 */ /* 0x000fc0000383ffff */
[----:B------:R-:W-:-:S00]  /*04e0*/  NOP ;  /* 0x0000000000007918 */ /* 0x000fc00000000000 */
        /* <DEDUP_REMOVED lines=9> */
.L_x_1:


//--------------------- .nv.global.init           --------------------------
	.section	.nv.global.init,"aw",@progbits
.nv.global.init:
	.type		_$_str,@object
	.size		_$_str,(_$_str_$_2 - _$_str)
_$_str:
        /*0000*/ 	.byte	0x5f, 0x5f, 0x43, 0x55, 0x44, 0x41, 0x5f, 0x46, 0x54, 0x5a, 0x00
	.type		_$_str_$_2,@object
	.size		_$_str_$_2,(.L_1 - _$_str_$_2)
_$_str_$_2:
        /*000b*/ 	.byte	0x5f, 0x5f, 0x43, 0x55, 0x44, 0x41, 0x5f, 0x50, 0x52, 0x45, 0x43, 0x5f, 0x53, 0x51, 0x52, 0x54
        /*001b*/ 	.byte	0x00
.L_1:


//--------------------- .nv.constant0.triton_poi_fused__native_batch_norm_legit_no_training_relu_70 --------------------------
	.section	.nv.constant0.triton_poi_fused__native_batch_norm_legit_no_training_relu_70,"a",@progbits
	.sectionflags	@""
	.align	4
.nv.constant0.triton_poi_fused__native_batch_norm_legit_no_training_relu_70:
	.zero		580
